//
// Generated by NVIDIA NVVM Compiler
//
// Compiler Build ID: CL-36424714
// Cuda compilation tools, release 13.0, V13.0.88
// Based on NVVM 20.0.0
//

.version 9.0
.target sm_100
.address_size 64

	// .globl	_Z18evaluateExprKernelI7MapExprIi8ComposedIS1_I8DoubleIt6AddTenE8SquareItEEiEvT_PT0_m

.visible .entry _Z18evaluateExprKernelI7MapExprIi8ComposedIS1_I8DoubleIt6AddTenE8SquareItEEiEvT_PT0_m(
	.param .align 8 .b8 _Z18evaluateExprKernelI7MapExprIi8ComposedIS1_I8DoubleIt6AddTenE8SquareItEEiEvT_PT0_m_param_0[24],
	.param .u64 .ptr .align 1 _Z18evaluateExprKernelI7MapExprIi8ComposedIS1_I8DoubleIt6AddTenE8SquareItEEiEvT_PT0_m_param_1,
	.param .u64 _Z18evaluateExprKernelI7MapExprIi8ComposedIS1_I8DoubleIt6AddTenE8SquareItEEiEvT_PT0_m_param_2
)
{
	.reg .pred 	%p<2>;
	.reg .b16 	%rs<9>;
	.reg .b32 	%r<19>;
	.reg .b64 	%rd<11>;

	ld.param.u64 	%rd2, [_Z18evaluateExprKernelI7MapExprIi8ComposedIS1_I8DoubleIt6AddTenE8SquareItEEiEvT_PT0_m_param_0];
	ld.param.u64 	%rd4, [_Z18evaluateExprKernelI7MapExprIi8ComposedIS1_I8DoubleIt6AddTenE8SquareItEEiEvT_PT0_m_param_1];
	ld.param.u64 	%rd5, [_Z18evaluateExprKernelI7MapExprIi8ComposedIS1_I8DoubleIt6AddTenE8SquareItEEiEvT_PT0_m_param_2];
	mov.u32 	%r11, %ctaid.x;
	mov.u32 	%r12, %ntid.x;
	mov.u32 	%r13, %tid.x;
	mad.lo.s32 	%r14, %r11, %r12, %r13;
	cvt.s64.s32 	%rd1, %r14;
	setp.le.u64 	%p1, %rd5, %rd1;
	@%p1 bra 	$L__BB0_2;
	cvta.to.global.u64 	%rd6, %rd2;
	cvta.to.global.u64 	%rd7, %rd4;
	shl.b64 	%rd8, %rd1, 2;
	add.s64 	%rd9, %rd6, %rd8;
	ld.global.u32 	%r15, [%rd9];
	shl.b32 	%r16, %r15, 1;
	add.s32 	%r17, %r16, 10;
	mul.lo.s32 	%r18, %r17, %r17;
	add.s64 	%rd10, %rd7, %rd8;
	st.global.u32 	[%rd10], %r18;
$L__BB0_2:
	ret;

}
	// .globl	_Z18evaluateExprKernelI7MapExprIi8ComposedI8SquareIt8DoubleItEEiEvT_PT0_m
.visible .entry _Z18evaluateExprKernelI7MapExprIi8ComposedI8SquareIt8DoubleItEEiEvT_PT0_m(
	.param .align 8 .b8 _Z18evaluateExprKernelI7MapExprIi8ComposedI8SquareIt8DoubleItEEiEvT_PT0_m_param_0[24],
	.param .u64 .ptr .align 1 _Z18evaluateExprKernelI7MapExprIi8ComposedI8SquareIt8DoubleItEEiEvT_PT0_m_param_1,
	.param .u64 _Z18evaluateExprKernelI7MapExprIi8ComposedI8SquareIt8DoubleItEEiEvT_PT0_m_param_2
)
{
	.reg .pred 	%p<2>;
	.reg .b16 	%rs<9>;
	.reg .b32 	%r<18>;
	.reg .b64 	%rd<11>;

	ld.param.u64 	%rd2, [_Z18evaluateExprKernelI7MapExprIi8ComposedI8SquareIt8DoubleItEEiEvT_PT0_m_param_0];
	ld.param.u64 	%rd4, [_Z18evaluateExprKernelI7MapExprIi8ComposedI8SquareIt8DoubleItEEiEvT_PT0_m_param_1];
	ld.param.u64 	%rd5, [_Z18evaluateExprKernelI7MapExprIi8ComposedI8SquareIt8DoubleItEEiEvT_PT0_m_param_2];
	mov.u32 	%r11, %ctaid.x;
	mov.u32 	%r12, %ntid.x;
	mov.u32 	%r13, %tid.x;
	mad.lo.s32 	%r14, %r11, %r12, %r13;
	cvt.s64.s32 	%rd1, %r14;
	setp.le.u64 	%p1, %rd5, %rd1;
	@%p1 bra 	$L__BB1_2;
	cvta.to.global.u64 	%rd6, %rd2;
	cvta.to.global.u64 	%rd7, %rd4;
	shl.b64 	%rd8, %rd1, 2;
	add.s64 	%rd9, %rd6, %rd8;
	ld.global.u32 	%r15, [%rd9];
	mul.lo.s32 	%r16, %r15, %r15;
	shl.b32 	%r17, %r16, 1;
	add.s64 	%rd10, %rd7, %rd8;
	st.global.u32 	[%rd10], %r17;
$L__BB1_2:
	ret;

}


// ===== COMPILED SASS (sm_100) =====

	.target	sm_100

	.elftype	@"ET_EXEC"


//--------------------- .note.nv.tkinfo           --------------------------
	.section	.note.nv.tkinfo,"",@"SHT_NOTE"
	.sectionflags	@"SHF_NOTE_NV_TKINFO"
	.tkinfo
        /*0018*/ 	.word	0x00000002
        /*0030*/ 	.string	""
        /*0030*/ 	.string	"ptxas"
        /*0030*/ 	.string	"Cuda compilation tools, release 13.0, V13.0.88"
        /*0030*/ 	.string	"Build cuda_13.0.r13.0/compiler.36424714_0"
        /*0030*/ 	.string	"-arch sm_100 -m 64 "



//--------------------- .note.nv.cuinfo           --------------------------
	.section	.note.nv.cuinfo,"",@"SHT_NOTE"
	.sectionflags	@"SHF_NOTE_NV_CUINFO"
        /*0018*/ 	.short	0x0002
        /*001a*/ 	.short	0x0064
        /*001c*/ 	.short	0x0082
	.zero		2


//--------------------- .nv.info                  --------------------------
	.section	.nv.info,"",@"SHT_CUDA_INFO"
	.align	4


	//----- nvinfo : EIATTR_REGCOUNT
	.align		4
        /*0000*/ 	.byte	0x04, 0x2f
        /*0002*/ 	.short	(.L_1 - .L_0)
	.align		4
.L_0:
        /*0004*/ 	.word	index@(_Z18evaluateExprKernelI7MapExprIi8ComposedIS1_I8DoubleIt6AddTenE8SquareItEEiEvT_PT0_m)
        /*0008*/ 	.word	0x0000000a


	//----- nvinfo : EIATTR_FRAME_SIZE
	.align		4
.L_1:
        /*000c*/ 	.byte	0x04, 0x11
        /*000e*/ 	.short	(.L_3 - .L_2)
	.align		4
.L_2:
        /*0010*/ 	.word	index@(_Z18evaluateExprKernelI7MapExprIi8ComposedIS1_I8DoubleIt6AddTenE8SquareItEEiEvT_PT0_m)
        /*0014*/ 	.word	0x00000000


	//----- nvinfo : EIATTR_REGCOUNT
	.align		4
.L_3:
        /*0018*/ 	.byte	0x04, 0x2f
        /*001a*/ 	.short	(.L_5 - .L_4)
	.align		4
.L_4:
        /*001c*/ 	.word	index@(_Z18evaluateExprKernelI7MapExprIi8ComposedI8SquareIt8DoubleItEEiEvT_PT0_m)
        /*0020*/ 	.word	0x0000000a


	//----- nvinfo : EIATTR_FRAME_SIZE
	.align		4
.L_5:
        /*0024*/ 	.byte	0x04, 0x11
        /*0026*/ 	.short	(.L_7 - .L_6)
	.align		4
.L_6:
        /*0028*/ 	.word	index@(_Z18evaluateExprKernelI7MapExprIi8ComposedI8SquareIt8DoubleItEEiEvT_PT0_m)
        /*002c*/ 	.word	0x00000000


	//----- nvinfo : EIATTR_MIN_STACK_SIZE
	.align		4
.L_7:
        /*0030*/ 	.byte	0x04, 0x12
        /*0032*/ 	.short	(.L_9 - .L_8)
	.align		4
.L_8:
        /*0034*/ 	.word	index@(_Z18evaluateExprKernelI7MapExprIi8ComposedI8SquareIt8DoubleItEEiEvT_PT0_m)
        /*0038*/ 	.word	0x00000000


	//----- nvinfo : EIATTR_MIN_STACK_SIZE
	.align		4
.L_9:
        /*003c*/ 	.byte	0x04, 0x12
        /*003e*/ 	.short	(.L_11 - .L_10)
	.align		4
.L_10:
        /*0040*/ 	.word	index@(_Z18evaluateExprKernelI7MapExprIi8ComposedIS1_I8DoubleIt6AddTenE8SquareItEEiEvT_PT0_m)
        /*0044*/ 	.word	0x00000000
.L_11:


//--------------------- .nv.compat                --------------------------
	.section	.nv.compat,"",@"SHT_CUDA_COMPAT_INFO"
	.align	4
        /*0000*/ 	.byte	0x02, 0x09, 0x00, 0x00, 0x02, 0x02, 0x01, 0x00, 0x02, 0x05, 0x05, 0x00, 0x03, 0x07, 0x01, 0x01
        /*0010*/ 	.byte	0x02, 0x03, 0x00, 0x00, 0x02, 0x06, 0x01, 0x00, 0x04, 0x0b, 0x08, 0x00, 0x09, 0x00, 0x00, 0x00
        /*0020*/ 	.byte	0x00, 0x00, 0x00, 0x00


//--------------------- .nv.info._Z18evaluateExprKernelI7MapExprIi8ComposedI8SquareIt8DoubleItEEiEvT_PT0_m --------------------------
	.section	.nv.info._Z18evaluateExprKernelI7MapExprIi8ComposedI8SquareIt8DoubleItEEiEvT_PT0_m,"",@"SHT_CUDA_INFO"
	.sectionflags	@""
	.align	4


	//----- nvinfo : EIATTR_CUDA_API_VERSION
	.align		4
        /*0000*/ 	.byte	0x04, 0x37
        /*0002*/ 	.short	(.L_13 - .L_12)
.L_12:
        /*0004*/ 	.word	0x00000082


	//----- nvinfo : EIATTR_KPARAM_INFO
	.align		4
.L_13:
        /*0008*/ 	.byte	0x04, 0x17
        /*000a*/ 	.short	(.L_15 - .L_14)
.L_14:
        /*000c*/ 	.word	0x00000000
        /*0010*/ 	.short	0x0002
        /*0012*/ 	.short	0x0020
        /*0014*/ 	.byte	0x00, 0xf0, 0x21, 0x00


	//----- nvinfo : EIATTR_KPARAM_INFO
	.align		4
.L_15:
        /*0018*/ 	.byte	0x04, 0x17
        /*001a*/ 	.short	(.L_17 - .L_16)
.L_16:
        /*001c*/ 	.word	0x00000000
        /*0020*/ 	.short	0x0001
        /*0022*/ 	.short	0x0018
        /*0024*/ 	.byte	0x00, 0xf5, 0x21, 0x00


	//----- nvinfo : EIATTR_KPARAM_INFO
	.align		4
.L_17:
        /*0028*/ 	.byte	0x04, 0x17
        /*002a*/ 	.short	(.L_19 - .L_18)
.L_18:
        /*002c*/ 	.word	0x00000000
        /*0030*/ 	.short	0x0000
        /*0032*/ 	.short	0x0000
        /*0034*/ 	.byte	0x00, 0xf0, 0x61, 0x00


	//----- nvinfo : EIATTR_SPARSE_MMA_MASK
	.align		4
.L_19:
        /*0038*/ 	.byte	0x03, 0x50
        /*003a*/ 	.short	0x0000


	//----- nvinfo : EIATTR_MAXREG_COUNT
	.align		4
        /*003c*/ 	.byte	0x03, 0x1b
        /*003e*/ 	.short	0x00ff


	//----- nvinfo : EIATTR_MERCURY_ISA_VERSION
	.align		4
        /*0040*/ 	.byte	0x03, 0x5f
        /*0042*/ 	.short	0x0101


	//----- nvinfo : EIATTR_VRC_CTA_INIT_COUNT
	.align		4
        /*0044*/ 	.byte	0x02, 0x4a
	.zero		1
	.zero		1


	//----- nvinfo : EIATTR_EXIT_INSTR_OFFSETS
	.align		4
        /*0048*/ 	.byte	0x04, 0x1c
        /*004a*/ 	.short	(.L_21 - .L_20)


	//   ....[0]....
.L_20:
        /*004c*/ 	.word	0x00000090


	//   ....[1]....
        /*0050*/ 	.word	0x00000170


	//----- nvinfo : EIATTR_CBANK_PARAM_SIZE
	.align		4
.L_21:
        /*0054*/ 	.byte	0x03, 0x19
        /*0056*/ 	.short	0x0028


	//----- nvinfo : EIATTR_PARAM_CBANK
	.align		4
        /*0058*/ 	.byte	0x04, 0x0a
        /*005a*/ 	.short	(.L_23 - .L_22)
	.align		4
.L_22:
        /*005c*/ 	.word	index@(.nv.constant0._Z18evaluateExprKernelI7MapExprIi8ComposedI8SquareIt8DoubleItEEiEvT_PT0_m)
        /*0060*/ 	.short	0x0380
        /*0062*/ 	.short	0x0028


	//----- nvinfo : EIATTR_SW_WAR
	.align		4
.L_23:
        /*0064*/ 	.byte	0x04, 0x36
        /*0066*/ 	.short	(.L_25 - .L_24)
.L_24:
        /*0068*/ 	.word	0x00000008
.L_25:


//--------------------- .nv.info._Z18evaluateExprKernelI7MapExprIi8ComposedIS1_I8DoubleIt6AddTenE8SquareItEEiEvT_PT0_m --------------------------
	.section	.nv.info._Z18evaluateExprKernelI7MapExprIi8ComposedIS1_I8DoubleIt6AddTenE8SquareItEEiEvT_PT0_m,"",@"SHT_CUDA_INFO"
	.sectionflags	@""
	.align	4


	//----- nvinfo : EIATTR_CUDA_API_VERSION
	.align		4
        /*0000*/ 	.byte	0x04, 0x37
        /*0002*/ 	.short	(.L_27 - .L_26)
.L_26:
        /*0004*/ 	.word	0x00000082


	//----- nvinfo : EIATTR_KPARAM_INFO
	.align		4
.L_27:
        /*0008*/ 	.byte	0x04, 0x17
        /*000a*/ 	.short	(.L_29 - .L_28)
.L_28:
        /*000c*/ 	.word	0x00000000
        /*0010*/ 	.short	0x0002
        /*0012*/ 	.short	0x0020
        /*0014*/ 	.byte	0x00, 0xf0, 0x21, 0x00


	//----- nvinfo : EIATTR_KPARAM_INFO
	.align		4
.L_29:
        /*0018*/ 	.byte	0x04, 0x17
        /*001a*/ 	.short	(.L_31 - .L_30)
.L_30:
        /*001c*/ 	.word	0x00000000
        /*0020*/ 	.short	0x0001
        /*0022*/ 	.short	0x0018
        /*0024*/ 	.byte	0x00, 0xf5, 0x21, 0x00


	//----- nvinfo : EIATTR_KPARAM_INFO
	.align		4
.L_31:
        /*0028*/ 	.byte	0x04, 0x17
        /*002a*/ 	.short	(.L_33 - .L_32)
.L_32:
        /*002c*/ 	.word	0x00000000
        /*0030*/ 	.short	0x0000
        /*0032*/ 	.short	0x0000
        /*0034*/ 	.byte	0x00, 0xf0, 0x61, 0x00


	//----- nvinfo : EIATTR_SPARSE_MMA_MASK
	.align		4
.L_33:
        /*0038*/ 	.byte	0x03, 0x50
        /*003a*/ 	.short	0x0000


	//----- nvinfo : EIATTR_MAXREG_COUNT
	.align		4
        /*003c*/ 	.byte	0x03, 0x1b
        /*003e*/ 	.short	0x00ff


	//----- nvinfo : EIATTR_MERCURY_ISA_VERSION
	.align		4
        /*0040*/ 	.byte	0x03, 0x5f
        /*0042*/ 	.short	0x0101


	//----- nvinfo : EIATTR_VRC_CTA_INIT_COUNT
	.align		4
        /*0044*/ 	.byte	0x02, 0x4a
	.zero		1
	.zero		1


	//----- nvinfo : EIATTR_EXIT_INSTR_OFFSETS
	.align		4
        /*0048*/ 	.byte	0x04, 0x1c
        /*004a*/ 	.short	(.L_35 - .L_34)


	//   ....[0]....
.L_34:
        /*004c*/ 	.word	0x00000090


	//   ....[1]....
        /*0050*/ 	.word	0x00000170


	//----- nvinfo : EIATTR_CBANK_PARAM_SIZE
	.align		4
.L_35:
        /*0054*/ 	.byte	0x03, 0x19
        /*0056*/ 	.short	0x0028


	//----- nvinfo : EIATTR_PARAM_CBANK
	.align		4
        /*0058*/ 	.byte	0x04, 0x0a
        /*005a*/ 	.short	(.L_37 - .L_36)
	.align		4
.L_36:
        /*005c*/ 	.word	index@(.nv.constant0._Z18evaluateExprKernelI7MapExprIi8ComposedIS1_I8DoubleIt6AddTenE8SquareItEEiEvT_PT0_m)
        /*0060*/ 	.short	0x0380
        /*0062*/ 	.short	0x0028


	//----- nvinfo : EIATTR_SW_WAR
	.align		4
.L_37:
        /*0064*/ 	.byte	0x04, 0x36
        /*0066*/ 	.short	(.L_39 - .L_38)
.L_38:
        /*0068*/ 	.word	0x00000008
.L_39:


//--------------------- .nv.callgraph             --------------------------
	.section	.nv.callgraph,"",@"SHT_CUDA_CALLGRAPH"
	.align	4
	.sectionentsize	8
	.align		4
        /*0000*/ 	.word	0x00000000
	.align		4
        /*0004*/ 	.word	0xffffffff
	.align		4
        /*0008*/ 	.word	0x00000000
	.align		4
        /*000c*/ 	.word	0xfffffffe
	.align		4
        /*0010*/ 	.word	0x00000000
	.align		4
        /*0014*/ 	.word	0xfffffffd
	.align		4
        /*0018*/ 	.word	0x00000000
	.align		4
        /*001c*/ 	.word	0xfffffffc


//--------------------- .text._Z18evaluateExprKernelI7MapExprIi8ComposedI8SquareIt8DoubleItEEiEvT_PT0_m --------------------------
	.section	.text._Z18evaluateExprKernelI7MapExprIi8ComposedI8SquareIt8DoubleItEEiEvT_PT0_m,"ax",@progbits
	.align	128
        .global         _Z18evaluateExprKernelI7MapExprIi8ComposedI8SquareIt8DoubleItEEiEvT_PT0_m
        .type           _Z18evaluateExprKernelI7MapExprIi8ComposedI8SquareIt8DoubleItEEiEvT_PT0_m,@function
        .size           _Z18evaluateExprKernelI7MapExprIi8ComposedI8SquareIt8DoubleItEEiEvT_PT0_m,(.L_x_2 - _Z18evaluateExprKernelI7MapExprIi8ComposedI8SquareIt8DoubleItEEiEvT_PT0_m)
        .other          _Z18evaluateExprKernelI7MapExprIi8ComposedI8SquareIt8DoubleItEEiEvT_PT0_m,@"STO_CUDA_ENTRY STV_DEFAULT"
_Z18evaluateExprKernelI7MapExprIi8ComposedI8SquareIt8DoubleItEEiEvT_PT0_m:
.text._Z18evaluateExprKernelI7MapExprIi8ComposedI8SquareIt8DoubleItEEiEvT_PT0_m:
[----:B------:R-:W-:Y:S01]  /*0000*/  LDC R1, c[0x0][0x37c] ;  /* 0x0000df00ff017b82 */ /* 0x000fe20000000800 */
[----:B------:R-:W0:Y:S07]  /*0010*/  S2R R3, SR_TID.X ;  /* 0x0000000000037919 */ /* 0x000e2e0000002100 */
[----:B------:R-:W0:Y:S01]  /*0020*/  S2UR UR4, SR_CTAID.X ;  /* 0x00000000000479c3 */ /* 0x000e220000002500 */
[----:B------:R-:W1:Y:S07]  /*0030*/  LDCU.64 UR6, c[0x0][0x3a0] ;  /* 0x00007400ff0677ac */ /* 0x000e6e0008000a00 */
[----:B------:R-:W0:Y:S02]  /*0040*/  LDC R0, c[0x0][0x360] ;  /* 0x0000d800ff007b82 */ /* 0x000e240000000800 */
[----:B0-----:R-:W-:-:S05]  /*0050*/  IMAD R0, R0, UR4, R3 ;  /* 0x0000000400007c24 */ /* 0x001fca000f8e0203 */
[----:B-1----:R-:W-:Y:S02]  /*0060*/  ISETP.GE.U32.AND P0, PT, R0, UR6, PT ;  /* 0x0000000600007c0c */ /* 0x002fe4000bf06070 */
[----:B------:R-:W-:-:S04]  /*0070*/  SHF.R.S32.HI R3, RZ, 0x1f, R0 ;  /* 0x0000001fff037819 */ /* 0x000fc80000011400 */
[----:B------:R-:W-:-:S13]  /*0080*/  ISETP.GE.U32.AND.EX P0, PT, R3, UR7, PT, P0 ;  /* 0x0000000703007c0c */ /* 0x000fda000bf06100 */
[----:B------:R-:W-:Y:S05]  /*0090*/  @P0 EXIT ;  /* 0x000000000000094d */ /* 0x000fea0003800000 */
[----:B------:R-:W0:Y:S01]  /*00a0*/  LDCU.64 UR6, c[0x0][0x380] ;  /* 0x00007000ff0677ac */ /* 0x000e220008000a00 */
[C---:B------:R-:W-:Y:S01]  /*00b0*/  IMAD.SHL.U32 R4, R0.reuse, 0x4, RZ ;  /* 0x0000000400047824 */ /* 0x040fe200078e00ff */
[----:B------:R-:W-:Y:S01]  /*00c0*/  SHF.L.U64.HI R5, R0, 0x2, R3 ;  /* 0x0000000200057819 */ /* 0x000fe20000010203 */
[----:B------:R-:W1:Y:S03]  /*00d0*/  LDCU.64 UR4, c[0x0][0x358] ;  /* 0x00006b00ff0477ac */ /* 0x000e660008000a00 */
[----:B0-----:R-:W-:-:S04]  /*00e0*/  IADD3 R2, P0, PT, R4, UR6, RZ ;  /* 0x0000000604027c10 */ /* 0x001fc8000ff1e0ff */
[----:B------:R-:W-:Y:S01]  /*00f0*/  IADD3.X R3, PT, PT, R5, UR7, RZ, P0, !PT ;  /* 0x0000000705037c10 */ /* 0x000fe200087fe4ff */
[----:B------:R-:W0:Y:S04]  /*0100*/  LDCU.64 UR6, c[0x0][0x398] ;  /* 0x00007300ff0677ac */ /* 0x000e280008000a00 */
[----:B-1----:R-:W2:Y:S01]  /*0110*/  LDG.E R2, desc[UR4][R2.64] ;  /* 0x0000000402027981 */ /* 0x002ea2000c1e1900 */
[----:B0-----:R-:W-:-:S04]  /*0120*/  IADD3 R4, P0, PT, R4, UR6, RZ ;  /* 0x0000000604047c10 */ /* 0x001fc8000ff1e0ff */
[----:B------:R-:W-:Y:S01]  /*0130*/  IADD3.X R5, PT, PT, R5, UR7, RZ, P0, !PT ;  /* 0x0000000705057c10 */ /* 0x000fe200087fe4ff */
[----:B--2---:R-:W-:-:S04]  /*0140*/  IMAD R0, R2, R2, RZ ;  /* 0x0000000202007224 */ /* 0x004fc800078e02ff */
[----:B------:R-:W-:-:S05]  /*0150*/  IMAD.SHL.U32 R7, R0, 0x2, RZ ;  /* 0x0000000200077824 */ /* 0x000fca00078e00ff */
[----:B------:R-:W-:Y:S01]  /*0160*/  STG.E desc[UR4][R4.64], R7 ;  /* 0x0000000704007986 */ /* 0x000fe2000c101904 */
[----:B------:R-:W-:Y:S05]  /*0170*/  EXIT ;  /* 0x000000000000794d */ /* 0x000fea0003800000 */
.L_x_0:
[----:B------:R-:W-:-:S00]  /*0180*/  BRA `(.L_x_0) ;  /* 0xfffffffc00fc7947 */ /* 0x000fc0000383ffff */
[----:B------:R-:W-:-:S00]  /*0190*/  NOP ;  /* 0x0000000000007918 */ /* 0x000fc00000000000 */
        /* <DEDUP_REMOVED lines=14> */
.L_x_2:


//--------------------- .text._Z18evaluateExprKernelI7MapExprIi8ComposedIS1_I8DoubleIt6AddTenE8SquareItEEiEvT_PT0_m --------------------------
	.section	.text._Z18evaluateExprKernelI7MapExprIi8ComposedIS1_I8DoubleIt6AddTenE8SquareItEEiEvT_PT0_m,"ax",@progbits
	.align	128
        .global         _Z18evaluateExprKernelI7MapExprIi8ComposedIS1_I8DoubleIt6AddTenE8SquareItEEiEvT_PT0_m
        .type           _Z18evaluateExprKernelI7MapExprIi8ComposedIS1_I8DoubleIt6AddTenE8SquareItEEiEvT_PT0_m,@function
        .size           _Z18evaluateExprKernelI7MapExprIi8ComposedIS1_I8DoubleIt6AddTenE8SquareItEEiEvT_PT0_m,(.L_x_3 - _Z18evaluateExprKernelI7MapExprIi8ComposedIS1_I8DoubleIt6AddTenE8SquareItEEiEvT_PT0_m)
        .other          _Z18evaluateExprKernelI7MapExprIi8ComposedIS1_I8DoubleIt6AddTenE8SquareItEEiEvT_PT0_m,@"STO_CUDA_ENTRY STV_DEFAULT"
_Z18evaluateExprKernelI7MapExprIi8ComposedIS1_I8DoubleIt6AddTenE8SquareItEEiEvT_PT0_m:
.text._Z18evaluateExprKernelI7MapExprIi8ComposedIS1_I8DoubleIt6AddTenE8SquareItEEiEvT_PT0_m:
        /* <DEDUP_REMOVED lines=19> */
[----:B------:R-:W-:Y:S02]  /*0130*/  IADD3.X R5, PT, PT, R5, UR7, RZ, P0, !PT ;  /* 0x0000000705057c10 */ /* 0x000fe400087fe4ff */
[----:B--2---:R-:W-:-:S05]  /*0140*/  LEA R0, R2, 0xa, 0x1 ;  /* 0x0000000a02007811 */ /* 0x004fca00078e08ff */
[----:B------:R-:W-:-:S05]  /*0150*/  IMAD R7, R0, R0, RZ ;  /* 0x0000000000077224 */ /* 0x000fca00078e02ff */
[----:B------:R-:W-:Y:S01]  /*0160*/  STG.E desc[UR4][R4.64], R7 ;  /* 0x0000000704007986 */ /* 0x000fe2000c101904 */
[----:B------:R-:W-:Y:S05]  /*0170*/  EXIT ;  /* 0x000000000000794d */ /* 0x000fea0003800000 */
.L_x_1:
        /* <DEDUP_REMOVED lines=16> */
.L_x_3:


//--------------------- .nv.shared.reserved.0     --------------------------
	.section	.nv.shared.reserved.0,"aw",@nobits
	.weak		__nv_reservedSMEM_offset_0_alias
	.size		__nv_reservedSMEM_offset_0_alias, 0, 64
	.other		__nv_reservedSMEM_offset_0_alias,@"STO_CUDA_RESERVED_SHARED STV_DEFAULT"
__nv_reservedSMEM_offset_0_alias:
	.zero		0
	.zero		64


//--------------------- .nv.constant0._Z18evaluateExprKernelI7MapExprIi8ComposedI8SquareIt8DoubleItEEiEvT_PT0_m --------------------------
	.section	.nv.constant0._Z18evaluateExprKernelI7MapExprIi8ComposedI8SquareIt8DoubleItEEiEvT_PT0_m,"a",@progbits
	.sectionflags	@""
	.align	4
.nv.constant0._Z18evaluateExprKernelI7MapExprIi8ComposedI8SquareIt8DoubleItEEiEvT_PT0_m:
	.zero		936


//--------------------- .nv.constant0._Z18evaluateExprKernelI7MapExprIi8ComposedIS1_I8DoubleIt6AddTenE8SquareItEEiEvT_PT0_m --------------------------
	.section	.nv.constant0._Z18evaluateExprKernelI7MapExprIi8ComposedIS1_I8DoubleIt6AddTenE8SquareItEEiEvT_PT0_m,"a",@progbits
	.sectionflags	@""
	.align	4
.nv.constant0._Z18evaluateExprKernelI7MapExprIi8ComposedIS1_I8DoubleIt6AddTenE8SquareItEEiEvT_PT0_m:
	.zero		936


//--------------------- SYMBOLS --------------------------

	.type		.nv.reservedSmem.offset0,@object
	.size		.nv.reservedSmem.offset0,0x4
